//
// Generated by NVIDIA NVVM Compiler
//
// Compiler Build ID: CL-36424714
// Cuda compilation tools, release 13.0, V13.0.88
// Based on NVVM 20.0.0
//

.version 9.0
.target sm_100
.address_size 64

	// .globl	_Z10copyKernelPKhPhi

.visible .entry _Z10copyKernelPKhPhi(
	.param .u64 .ptr .align 1 _Z10copyKernelPKhPhi_param_0,
	.param .u64 .ptr .align 1 _Z10copyKernelPKhPhi_param_1,
	.param .u32 _Z10copyKernelPKhPhi_param_2
)
{
	.reg .pred 	%p<2>;
	.reg .b16 	%rs<2>;
	.reg .b32 	%r<6>;
	.reg .b64 	%rd<8>;

	ld.param.u64 	%rd1, [_Z10copyKernelPKhPhi_param_0];
	ld.param.u64 	%rd2, [_Z10copyKernelPKhPhi_param_1];
	ld.param.u32 	%r2, [_Z10copyKernelPKhPhi_param_2];
	mov.u32 	%r3, %ctaid.x;
	mov.u32 	%r4, %ntid.x;
	mov.u32 	%r5, %tid.x;
	mad.lo.s32 	%r1, %r3, %r4, %r5;
	setp.ge.s32 	%p1, %r1, %r2;
	@%p1 bra 	$L__BB0_2;
	cvta.to.global.u64 	%rd3, %rd1;
	cvta.to.global.u64 	%rd4, %rd2;
	cvt.s64.s32 	%rd5, %r1;
	add.s64 	%rd6, %rd3, %rd5;
	ld.global.u8 	%rs1, [%rd6];
	add.s64 	%rd7, %rd4, %rd5;
	st.global.u8 	[%rd7], %rs1;
$L__BB0_2:
	ret;

}


// ===== COMPILED SASS (sm_100) =====

	.target	sm_100

	.elftype	@"ET_EXEC"


//--------------------- .note.nv.tkinfo           --------------------------
	.section	.note.nv.tkinfo,"",@"SHT_NOTE"
	.sectionflags	@"SHF_NOTE_NV_TKINFO"
	.tkinfo
        /*0018*/ 	.word	0x00000002
        /*0030*/ 	.string	""
        /*0030*/ 	.string	"ptxas"
        /*0030*/ 	.string	"Cuda compilation tools, release 13.0, V13.0.88"
        /*0030*/ 	.string	"Build cuda_13.0.r13.0/compiler.36424714_0"
        /*0030*/ 	.string	"-arch sm_100 -m 64 "



//--------------------- .note.nv.cuinfo           --------------------------
	.section	.note.nv.cuinfo,"",@"SHT_NOTE"
	.sectionflags	@"SHF_NOTE_NV_CUINFO"
        /*0018*/ 	.short	0x0002
        /*001a*/ 	.short	0x0064
        /*001c*/ 	.short	0x0082
	.zero		2


//--------------------- .nv.info                  --------------------------
	.section	.nv.info,"",@"SHT_CUDA_INFO"
	.align	4


	//----- nvinfo : EIATTR_REGCOUNT
	.align		4
        /*0000*/ 	.byte	0x04, 0x2f
        /*0002*/ 	.short	(.L_1 - .L_0)
	.align		4
.L_0:
        /*0004*/ 	.word	index@(_Z10copyKernelPKhPhi)
        /*0008*/ 	.word	0x00000008


	//----- nvinfo : EIATTR_FRAME_SIZE
	.align		4
.L_1:
        /*000c*/ 	.byte	0x04, 0x11
        /*000e*/ 	.short	(.L_3 - .L_2)
	.align		4
.L_2:
        /*0010*/ 	.word	index@(_Z10copyKernelPKhPhi)
        /*0014*/ 	.word	0x00000000


	//----- nvinfo : EIATTR_MIN_STACK_SIZE
	.align		4
.L_3:
        /*0018*/ 	.byte	0x04, 0x12
        /*001a*/ 	.short	(.L_5 - .L_4)
	.align		4
.L_4:
        /*001c*/ 	.word	index@(_Z10copyKernelPKhPhi)
        /*0020*/ 	.word	0x00000000
.L_5:


//--------------------- .nv.compat                --------------------------
	.section	.nv.compat,"",@"SHT_CUDA_COMPAT_INFO"
	.align	4
        /*0000*/ 	.byte	0x02, 0x09, 0x00, 0x00, 0x02, 0x02, 0x01, 0x00, 0x02, 0x05, 0x05, 0x00, 0x03, 0x07, 0x01, 0x01
        /*0010*/ 	.byte	0x02, 0x03, 0x00, 0x00, 0x02, 0x06, 0x01, 0x00, 0x04, 0x0b, 0x08, 0x00, 0x09, 0x00, 0x00, 0x00
        /*0020*/ 	.byte	0x00, 0x00, 0x00, 0x00


//--------------------- .nv.info._Z10copyKernelPKhPhi --------------------------
	.section	.nv.info._Z10copyKernelPKhPhi,"",@"SHT_CUDA_INFO"
	.sectionflags	@""
	.align	4


	//----- nvinfo : EIATTR_CUDA_API_VERSION
	.align		4
        /*0000*/ 	.byte	0x04, 0x37
        /*0002*/ 	.short	(.L_7 - .L_6)
.L_6:
        /*0004*/ 	.word	0x00000082


	//----- nvinfo : EIATTR_KPARAM_INFO
	.align		4
.L_7:
        /*0008*/ 	.byte	0x04, 0x17
        /*000a*/ 	.short	(.L_9 - .L_8)
.L_8:
        /*000c*/ 	.word	0x00000000
        /*0010*/ 	.short	0x0002
        /*0012*/ 	.short	0x0010
        /*0014*/ 	.byte	0x00, 0xf0, 0x11, 0x00


	//----- nvinfo : EIATTR_KPARAM_INFO
	.align		4
.L_9:
        /*0018*/ 	.byte	0x04, 0x17
        /*001a*/ 	.short	(.L_11 - .L_10)
.L_10:
        /*001c*/ 	.word	0x00000000
        /*0020*/ 	.short	0x0001
        /*0022*/ 	.short	0x0008
        /*0024*/ 	.byte	0x00, 0xf5, 0x21, 0x00


	//----- nvinfo : EIATTR_KPARAM_INFO
	.align		4
.L_11:
        /*0028*/ 	.byte	0x04, 0x17
        /*002a*/ 	.short	(.L_13 - .L_12)
.L_12:
        /*002c*/ 	.word	0x00000000
        /*0030*/ 	.short	0x0000
        /*0032*/ 	.short	0x0000
        /*0034*/ 	.byte	0x00, 0xf5, 0x21, 0x00


	//----- nvinfo : EIATTR_SPARSE_MMA_MASK
	.align		4
.L_13:
        /*0038*/ 	.byte	0x03, 0x50
        /*003a*/ 	.short	0x0000


	//----- nvinfo : EIATTR_MAXREG_COUNT
	.align		4
        /*003c*/ 	.byte	0x03, 0x1b
        /*003e*/ 	.short	0x00ff


	//----- nvinfo : EIATTR_MERCURY_ISA_VERSION
	.align		4
        /*0040*/ 	.byte	0x03, 0x5f
        /*0042*/ 	.short	0x0101


	//----- nvinfo : EIATTR_VRC_CTA_INIT_COUNT
	.align		4
        /*0044*/ 	.byte	0x02, 0x4a
	.zero		1
	.zero		1


	//----- nvinfo : EIATTR_EXIT_INSTR_OFFSETS
	.align		4
        /*0048*/ 	.byte	0x04, 0x1c
        /*004a*/ 	.short	(.L_15 - .L_14)


	//   ....[0]....
.L_14:
        /*004c*/ 	.word	0x00000070


	//   ....[1]....
        /*0050*/ 	.word	0x00000110


	//----- nvinfo : EIATTR_CBANK_PARAM_SIZE
	.align		4
.L_15:
        /*0054*/ 	.byte	0x03, 0x19
        /*0056*/ 	.short	0x0014


	//----- nvinfo : EIATTR_PARAM_CBANK
	.align		4
        /*0058*/ 	.byte	0x04, 0x0a
        /*005a*/ 	.short	(.L_17 - .L_16)
	.align		4
.L_16:
        /*005c*/ 	.word	index@(.nv.constant0._Z10copyKernelPKhPhi)
        /*0060*/ 	.short	0x0380
        /*0062*/ 	.short	0x0014


	//----- nvinfo : EIATTR_SW_WAR
	.align		4
.L_17:
        /*0064*/ 	.byte	0x04, 0x36
        /*0066*/ 	.short	(.L_19 - .L_18)
.L_18:
        /*0068*/ 	.word	0x00000008
.L_19:


//--------------------- .nv.callgraph             --------------------------
	.section	.nv.callgraph,"",@"SHT_CUDA_CALLGRAPH"
	.align	4
	.sectionentsize	8
	.align		4
        /*0000*/ 	.word	0x00000000
	.align		4
        /*0004*/ 	.word	0xffffffff
	.align		4
        /*0008*/ 	.word	0x00000000
	.align		4
        /*000c*/ 	.word	0xfffffffe
	.align		4
        /*0010*/ 	.word	0x00000000
	.align		4
        /*0014*/ 	.word	0xfffffffd
	.align		4
        /*0018*/ 	.word	0x00000000
	.align		4
        /*001c*/ 	.word	0xfffffffc


//--------------------- .text._Z10copyKernelPKhPhi --------------------------
	.section	.text._Z10copyKernelPKhPhi,"ax",@progbits
	.align	128
        .global         _Z10copyKernelPKhPhi
        .type           _Z10copyKernelPKhPhi,@function
        .size           _Z10copyKernelPKhPhi,(.L_x_1 - _Z10copyKernelPKhPhi)
        .other          _Z10copyKernelPKhPhi,@"STO_CUDA_ENTRY STV_DEFAULT"
_Z10copyKernelPKhPhi:
.text._Z10copyKernelPKhPhi:
[----:B------:R-:W-:Y:S01]  /*0000*/  LDC R1, c[0x0][0x37c] ;  /* 0x0000df00ff017b82 */ /* 0x000fe20000000800 */
[----:B------:R-:W0:Y:S07]  /*0010*/  S2R R3, SR_TID.X ;  /* 0x0000000000037919 */ /* 0x000e2e0000002100 */
[----:B------:R-:W0:Y:S01]  /*0020*/  S2UR UR4, SR_CTAID.X ;  /* 0x00000000000479c3 */ /* 0x000e220000002500 */
[----:B------:R-:W1:Y:S07]  /*0030*/  LDCU UR5, c[0x0][0x390] ;  /* 0x00007200ff0577ac */ /* 0x000e6e0008000800 */
[----:B------:R-:W0:Y:S02]  /*0040*/  LDC R4, c[0x0][0x360] ;  /* 0x0000d800ff047b82 */ /* 0x000e240000000800 */
[----:B0-----:R-:W-:-:S05]  /*0050*/  IMAD R4, R4, UR4, R3 ;  /* 0x0000000404047c24 */ /* 0x001fca000f8e0203 */
[----:B-1----:R-:W-:-:S13]  /*0060*/  ISETP.GE.AND P0, PT, R4, UR5, PT ;  /* 0x0000000504007c0c */ /* 0x002fda000bf06270 */
[----:B------:R-:W-:Y:S05]  /*0070*/  @P0 EXIT ;  /* 0x000000000000094d */ /* 0x000fea0003800000 */
[----:B------:R-:W0:Y:S01]  /*0080*/  LDCU.128 UR8, c[0x0][0x380] ;  /* 0x00007000ff0877ac */ /* 0x000e220008000c00 */
[----:B------:R-:W-:Y:S01]  /*0090*/  SHF.R.S32.HI R0, RZ, 0x1f, R4 ;  /* 0x0000001fff007819 */ /* 0x000fe20000011404 */
[----:B------:R-:W1:Y:S01]  /*00a0*/  LDCU.64 UR4, c[0x0][0x358] ;  /* 0x00006b00ff0477ac */ /* 0x000e620008000a00 */
[----:B0-----:R-:W-:-:S04]  /*00b0*/  IADD3 R2, P0, PT, R4, UR8, RZ ;  /* 0x0000000804027c10 */ /* 0x001fc8000ff1e0ff */
[----:B------:R-:W-:-:S06]  /*00c0*/  IADD3.X R3, PT, PT, R0, UR9, RZ, P0, !PT ;  /* 0x0000000900037c10 */ /* 0x000fcc00087fe4ff */
[----:B-1----:R-:W2:Y:S01]  /*00d0*/  LDG.E.U8 R3, desc[UR4][R2.64] ;  /* 0x0000000402037981 */ /* 0x002ea2000c1e1100 */
[----:B------:R-:W-:-:S04]  /*00e0*/  IADD3 R4, P0, PT, R4, UR10, RZ ;  /* 0x0000000a04047c10 */ /* 0x000fc8000ff1e0ff */
[----:B------:R-:W-:-:S05]  /*00f0*/  IADD3.X R5, PT, PT, R0, UR11, RZ, P0, !PT ;  /* 0x0000000b00057c10 */ /* 0x000fca00087fe4ff */
[----:B--2---:R-:W-:Y:S01]  /*0100*/  STG.E.U8 desc[UR4][R4.64], R3 ;  /* 0x0000000304007986 */ /* 0x004fe2000c101104 */
[----:B------:R-:W-:Y:S05]  /*0110*/  EXIT ;  /* 0x000000000000794d */ /* 0x000fea0003800000 */
.L_x_0:
[----:B------:R-:W-:-:S00]  /*0120*/  BRA `(.L_x_0) ;  /* 0xfffffffc00fc7947 */ /* 0x000fc0000383ffff */
[----:B------:R-:W-:-:S00]  /*0130*/  NOP ;  /* 0x0000000000007918 */ /* 0x000fc00000000000 */
        /* <DEDUP_REMOVED lines=12> */
.L_x_1:


//--------------------- .nv.shared.reserved.0     --------------------------
	.section	.nv.shared.reserved.0,"aw",@nobits
	.weak		__nv_reservedSMEM_offset_0_alias
	.size		__nv_reservedSMEM_offset_0_alias, 0, 64
	.other		__nv_reservedSMEM_offset_0_alias,@"STO_CUDA_RESERVED_SHARED STV_DEFAULT"
__nv_reservedSMEM_offset_0_alias:
	.zero		0
	.zero		64


//--------------------- .nv.constant0._Z10copyKernelPKhPhi --------------------------
	.section	.nv.constant0._Z10copyKernelPKhPhi,"a",@progbits
	.sectionflags	@""
	.align	4
.nv.constant0._Z10copyKernelPKhPhi:
	.zero		916


//--------------------- SYMBOLS --------------------------

	.type		.nv.reservedSmem.offset0,@object
	.size		.nv.reservedSmem.offset0,0x4
